//
// Generated by NVIDIA NVVM Compiler
//
// Compiler Build ID: CL-36424714
// Cuda compilation tools, release 13.0, V13.0.88
// Based on NVVM 20.0.0
//

.version 9.0
.target sm_100
.address_size 64

	// .globl	_Z13conv3d_kernelPKfS0_Pfiiiiiiiii

.visible .entry _Z13conv3d_kernelPKfS0_Pfiiiiiiiii(
	.param .u64 .ptr .align 1 _Z13conv3d_kernelPKfS0_Pfiiiiiiiii_param_0,
	.param .u64 .ptr .align 1 _Z13conv3d_kernelPKfS0_Pfiiiiiiiii_param_1,
	.param .u64 .ptr .align 1 _Z13conv3d_kernelPKfS0_Pfiiiiiiiii_param_2,
	.param .u32 _Z13conv3d_kernelPKfS0_Pfiiiiiiiii_param_3,
	.param .u32 _Z13conv3d_kernelPKfS0_Pfiiiiiiiii_param_4,
	.param .u32 _Z13conv3d_kernelPKfS0_Pfiiiiiiiii_param_5,
	.param .u32 _Z13conv3d_kernelPKfS0_Pfiiiiiiiii_param_6,
	.param .u32 _Z13conv3d_kernelPKfS0_Pfiiiiiiiii_param_7,
	.param .u32 _Z13conv3d_kernelPKfS0_Pfiiiiiiiii_param_8,
	.param .u32 _Z13conv3d_kernelPKfS0_Pfiiiiiiiii_param_9,
	.param .u32 _Z13conv3d_kernelPKfS0_Pfiiiiiiiii_param_10,
	.param .u32 _Z13conv3d_kernelPKfS0_Pfiiiiiiiii_param_11
)
{
	.reg .pred 	%p<18>;
	.reg .b32 	%r<74>;
	.reg .b32 	%f<121>;
	.reg .b64 	%rd<28>;

	ld.param.u64 	%rd8, [_Z13conv3d_kernelPKfS0_Pfiiiiiiiii_param_0];
	ld.param.u64 	%rd9, [_Z13conv3d_kernelPKfS0_Pfiiiiiiiii_param_1];
	ld.param.u32 	%r29, [_Z13conv3d_kernelPKfS0_Pfiiiiiiiii_param_5];
	ld.param.u32 	%r30, [_Z13conv3d_kernelPKfS0_Pfiiiiiiiii_param_6];
	ld.param.u32 	%r31, [_Z13conv3d_kernelPKfS0_Pfiiiiiiiii_param_7];
	ld.param.u32 	%r32, [_Z13conv3d_kernelPKfS0_Pfiiiiiiiii_param_8];
	ld.param.u32 	%r35, [_Z13conv3d_kernelPKfS0_Pfiiiiiiiii_param_9];
	ld.param.u32 	%r36, [_Z13conv3d_kernelPKfS0_Pfiiiiiiiii_param_10];
	ld.param.u32 	%r34, [_Z13conv3d_kernelPKfS0_Pfiiiiiiiii_param_11];
	cvta.to.global.u64 	%rd1, %rd9;
	cvta.to.global.u64 	%rd2, %rd8;
	mov.u32 	%r37, %ctaid.z;
	mov.u32 	%r38, %ntid.z;
	mov.u32 	%r39, %tid.z;
	mad.lo.s32 	%r1, %r37, %r38, %r39;
	mov.u32 	%r40, %ctaid.y;
	mov.u32 	%r41, %ntid.y;
	mov.u32 	%r42, %tid.y;
	mad.lo.s32 	%r43, %r40, %r41, %r42;
	mov.u32 	%r44, %ctaid.x;
	mov.u32 	%r45, %ntid.x;
	mov.u32 	%r46, %tid.x;
	mad.lo.s32 	%r3, %r44, %r45, %r46;
	setp.ge.s32 	%p1, %r1, %r35;
	setp.ge.s32 	%p2, %r43, %r36;
	or.pred  	%p3, %p1, %p2;
	setp.ge.s32 	%p4, %r3, %r34;
	or.pred  	%p5, %p3, %p4;
	@%p5 bra 	$L__BB0_20;
	min.s32 	%r47, %r30, %r31;
	mov.f32 	%f119, 0f00000000;
	min.s32 	%r48, %r47, %r32;
	setp.lt.s32 	%p6, %r48, 1;
	@%p6 bra 	$L__BB0_19;
	and.b32  	%r4, %r32, 15;
	and.b32  	%r5, %r32, 7;
	and.b32  	%r6, %r32, 2147483632;
	and.b32  	%r7, %r32, 3;
	neg.s32 	%r8, %r6;
	add.s64 	%rd3, %rd2, 32;
	add.s64 	%rd4, %rd1, 32;
	mov.f32 	%f119, 0f00000000;
	mov.b32 	%r66, 0;
$L__BB0_3:
	ld.param.u32 	%r65, [_Z13conv3d_kernelPKfS0_Pfiiiiiiiii_param_4];
	add.s32 	%r51, %r66, %r1;
	mad.lo.s32 	%r10, %r51, %r65, %r43;
	mul.lo.s32 	%r11, %r66, %r31;
	mov.b32 	%r67, 0;
$L__BB0_4:
	setp.lt.u32 	%p7, %r32, 16;
	add.s32 	%r53, %r10, %r67;
	mad.lo.s32 	%r13, %r53, %r29, %r3;
	add.s32 	%r54, %r67, %r11;
	mul.lo.s32 	%r14, %r54, %r32;
	mov.b32 	%r72, 0;
	@%p7 bra 	$L__BB0_7;
	mov.u32 	%r68, %r14;
	mov.u32 	%r69, %r13;
	mov.u32 	%r70, %r8;
$L__BB0_6:
	.pragma "nounroll";
	mul.wide.s32 	%rd10, %r69, 4;
	add.s64 	%rd11, %rd3, %rd10;
	mul.wide.s32 	%rd12, %r68, 4;
	add.s64 	%rd13, %rd4, %rd12;
	ld.global.f32 	%f21, [%rd11+-32];
	ld.global.f32 	%f22, [%rd13+-32];
	fma.rn.f32 	%f23, %f21, %f22, %f119;
	ld.global.f32 	%f24, [%rd11+-28];
	ld.global.f32 	%f25, [%rd13+-28];
	fma.rn.f32 	%f26, %f24, %f25, %f23;
	ld.global.f32 	%f27, [%rd11+-24];
	ld.global.f32 	%f28, [%rd13+-24];
	fma.rn.f32 	%f29, %f27, %f28, %f26;
	ld.global.f32 	%f30, [%rd11+-20];
	ld.global.f32 	%f31, [%rd13+-20];
	fma.rn.f32 	%f32, %f30, %f31, %f29;
	ld.global.f32 	%f33, [%rd11+-16];
	ld.global.f32 	%f34, [%rd13+-16];
	fma.rn.f32 	%f35, %f33, %f34, %f32;
	ld.global.f32 	%f36, [%rd11+-12];
	ld.global.f32 	%f37, [%rd13+-12];
	fma.rn.f32 	%f38, %f36, %f37, %f35;
	ld.global.f32 	%f39, [%rd11+-8];
	ld.global.f32 	%f40, [%rd13+-8];
	fma.rn.f32 	%f41, %f39, %f40, %f38;
	ld.global.f32 	%f42, [%rd11+-4];
	ld.global.f32 	%f43, [%rd13+-4];
	fma.rn.f32 	%f44, %f42, %f43, %f41;
	ld.global.f32 	%f45, [%rd11];
	ld.global.f32 	%f46, [%rd13];
	fma.rn.f32 	%f47, %f45, %f46, %f44;
	ld.global.f32 	%f48, [%rd11+4];
	ld.global.f32 	%f49, [%rd13+4];
	fma.rn.f32 	%f50, %f48, %f49, %f47;
	ld.global.f32 	%f51, [%rd11+8];
	ld.global.f32 	%f52, [%rd13+8];
	fma.rn.f32 	%f53, %f51, %f52, %f50;
	ld.global.f32 	%f54, [%rd11+12];
	ld.global.f32 	%f55, [%rd13+12];
	fma.rn.f32 	%f56, %f54, %f55, %f53;
	ld.global.f32 	%f57, [%rd11+16];
	ld.global.f32 	%f58, [%rd13+16];
	fma.rn.f32 	%f59, %f57, %f58, %f56;
	ld.global.f32 	%f60, [%rd11+20];
	ld.global.f32 	%f61, [%rd13+20];
	fma.rn.f32 	%f62, %f60, %f61, %f59;
	ld.global.f32 	%f63, [%rd11+24];
	ld.global.f32 	%f64, [%rd13+24];
	fma.rn.f32 	%f65, %f63, %f64, %f62;
	ld.global.f32 	%f66, [%rd11+28];
	ld.global.f32 	%f67, [%rd13+28];
	fma.rn.f32 	%f119, %f66, %f67, %f65;
	add.s32 	%r70, %r70, 16;
	add.s32 	%r69, %r69, 16;
	add.s32 	%r68, %r68, 16;
	setp.ne.s32 	%p8, %r70, 0;
	mov.u32 	%r72, %r6;
	@%p8 bra 	$L__BB0_6;
$L__BB0_7:
	setp.eq.s32 	%p9, %r4, 0;
	@%p9 bra 	$L__BB0_17;
	add.s32 	%r55, %r4, -1;
	setp.lt.u32 	%p10, %r55, 7;
	@%p10 bra 	$L__BB0_10;
	add.s32 	%r56, %r13, %r72;
	add.s32 	%r57, %r72, %r14;
	mul.wide.s32 	%rd14, %r56, 4;
	add.s64 	%rd15, %rd2, %rd14;
	ld.global.f32 	%f69, [%rd15];
	mul.wide.s32 	%rd16, %r57, 4;
	add.s64 	%rd17, %rd1, %rd16;
	ld.global.f32 	%f70, [%rd17];
	fma.rn.f32 	%f71, %f69, %f70, %f119;
	ld.global.f32 	%f72, [%rd15+4];
	ld.global.f32 	%f73, [%rd17+4];
	fma.rn.f32 	%f74, %f72, %f73, %f71;
	ld.global.f32 	%f75, [%rd15+8];
	ld.global.f32 	%f76, [%rd17+8];
	fma.rn.f32 	%f77, %f75, %f76, %f74;
	ld.global.f32 	%f78, [%rd15+12];
	ld.global.f32 	%f79, [%rd17+12];
	fma.rn.f32 	%f80, %f78, %f79, %f77;
	ld.global.f32 	%f81, [%rd15+16];
	ld.global.f32 	%f82, [%rd17+16];
	fma.rn.f32 	%f83, %f81, %f82, %f80;
	ld.global.f32 	%f84, [%rd15+20];
	ld.global.f32 	%f85, [%rd17+20];
	fma.rn.f32 	%f86, %f84, %f85, %f83;
	ld.global.f32 	%f87, [%rd15+24];
	ld.global.f32 	%f88, [%rd17+24];
	fma.rn.f32 	%f89, %f87, %f88, %f86;
	ld.global.f32 	%f90, [%rd15+28];
	ld.global.f32 	%f91, [%rd17+28];
	fma.rn.f32 	%f119, %f90, %f91, %f89;
	add.s32 	%r72, %r72, 8;
$L__BB0_10:
	setp.eq.s32 	%p11, %r5, 0;
	@%p11 bra 	$L__BB0_17;
	add.s32 	%r58, %r5, -1;
	setp.lt.u32 	%p12, %r58, 3;
	@%p12 bra 	$L__BB0_13;
	add.s32 	%r59, %r13, %r72;
	add.s32 	%r60, %r72, %r14;
	mul.wide.s32 	%rd18, %r59, 4;
	add.s64 	%rd19, %rd2, %rd18;
	ld.global.f32 	%f93, [%rd19];
	mul.wide.s32 	%rd20, %r60, 4;
	add.s64 	%rd21, %rd1, %rd20;
	ld.global.f32 	%f94, [%rd21];
	fma.rn.f32 	%f95, %f93, %f94, %f119;
	ld.global.f32 	%f96, [%rd19+4];
	ld.global.f32 	%f97, [%rd21+4];
	fma.rn.f32 	%f98, %f96, %f97, %f95;
	ld.global.f32 	%f99, [%rd19+8];
	ld.global.f32 	%f100, [%rd21+8];
	fma.rn.f32 	%f101, %f99, %f100, %f98;
	ld.global.f32 	%f102, [%rd19+12];
	ld.global.f32 	%f103, [%rd21+12];
	fma.rn.f32 	%f119, %f102, %f103, %f101;
	add.s32 	%r72, %r72, 4;
$L__BB0_13:
	setp.eq.s32 	%p13, %r7, 0;
	@%p13 bra 	$L__BB0_17;
	setp.eq.s32 	%p14, %r7, 1;
	add.s32 	%r61, %r13, %r72;
	add.s32 	%r62, %r72, %r14;
	mul.wide.s32 	%rd22, %r61, 4;
	add.s64 	%rd5, %rd2, %rd22;
	ld.global.f32 	%f104, [%rd5];
	mul.wide.s32 	%rd23, %r62, 4;
	add.s64 	%rd6, %rd1, %rd23;
	ld.global.f32 	%f105, [%rd6];
	fma.rn.f32 	%f119, %f104, %f105, %f119;
	@%p14 bra 	$L__BB0_17;
	setp.eq.s32 	%p15, %r7, 2;
	ld.global.f32 	%f106, [%rd5+4];
	ld.global.f32 	%f107, [%rd6+4];
	fma.rn.f32 	%f119, %f106, %f107, %f119;
	@%p15 bra 	$L__BB0_17;
	ld.global.f32 	%f108, [%rd5+8];
	ld.global.f32 	%f109, [%rd6+8];
	fma.rn.f32 	%f119, %f108, %f109, %f119;
$L__BB0_17:
	add.s32 	%r67, %r67, 1;
	setp.ne.s32 	%p16, %r67, %r31;
	@%p16 bra 	$L__BB0_4;
	add.s32 	%r66, %r66, 1;
	setp.ne.s32 	%p17, %r66, %r30;
	@%p17 bra 	$L__BB0_3;
$L__BB0_19:
	ld.param.u64 	%rd27, [_Z13conv3d_kernelPKfS0_Pfiiiiiiiii_param_2];
	mad.lo.s32 	%r63, %r36, %r1, %r43;
	mad.lo.s32 	%r64, %r63, %r34, %r3;
	cvta.to.global.u64 	%rd24, %rd27;
	mul.wide.s32 	%rd25, %r64, 4;
	add.s64 	%rd26, %rd24, %rd25;
	st.global.f32 	[%rd26], %f119;
$L__BB0_20:
	ret;

}


// ===== COMPILED SASS (sm_100) =====

	.target	sm_100

	.elftype	@"ET_EXEC"


//--------------------- .note.nv.tkinfo           --------------------------
	.section	.note.nv.tkinfo,"",@"SHT_NOTE"
	.sectionflags	@"SHF_NOTE_NV_TKINFO"
	.tkinfo
        /*0018*/ 	.word	0x00000002
        /*0030*/ 	.string	""
        /*0030*/ 	.string	"ptxas"
        /*0030*/ 	.string	"Cuda compilation tools, release 13.0, V13.0.88"
        /*0030*/ 	.string	"Build cuda_13.0.r13.0/compiler.36424714_0"
        /*0030*/ 	.string	"-arch sm_100 -m 64 "



//--------------------- .note.nv.cuinfo           --------------------------
	.section	.note.nv.cuinfo,"",@"SHT_NOTE"
	.sectionflags	@"SHF_NOTE_NV_CUINFO"
        /*0018*/ 	.short	0x0002
        /*001a*/ 	.short	0x0064
        /*001c*/ 	.short	0x0082
	.zero		2


//--------------------- .nv.info                  --------------------------
	.section	.nv.info,"",@"SHT_CUDA_INFO"
	.align	4


	//----- nvinfo : EIATTR_REGCOUNT
	.align		4
        /*0000*/ 	.byte	0x04, 0x2f
        /*0002*/ 	.short	(.L_1 - .L_0)
	.align		4
.L_0:
        /*0004*/ 	.word	index@(_Z13conv3d_kernelPKfS0_Pfiiiiiiiii)
        /*0008*/ 	.word	0x0000001f


	//----- nvinfo : EIATTR_FRAME_SIZE
	.align		4
.L_1:
        /*000c*/ 	.byte	0x04, 0x11
        /*000e*/ 	.short	(.L_3 - .L_2)
	.align		4
.L_2:
        /*0010*/ 	.word	index@(_Z13conv3d_kernelPKfS0_Pfiiiiiiiii)
        /*0014*/ 	.word	0x00000000


	//----- nvinfo : EIATTR_MIN_STACK_SIZE
	.align		4
.L_3:
        /*0018*/ 	.byte	0x04, 0x12
        /*001a*/ 	.short	(.L_5 - .L_4)
	.align		4
.L_4:
        /*001c*/ 	.word	index@(_Z13conv3d_kernelPKfS0_Pfiiiiiiiii)
        /*0020*/ 	.word	0x00000000
.L_5:


//--------------------- .nv.compat                --------------------------
	.section	.nv.compat,"",@"SHT_CUDA_COMPAT_INFO"
	.align	4
        /*0000*/ 	.byte	0x02, 0x09, 0x00, 0x00, 0x02, 0x02, 0x01, 0x00, 0x02, 0x05, 0x05, 0x00, 0x03, 0x07, 0x01, 0x01
        /*0010*/ 	.byte	0x02, 0x03, 0x00, 0x00, 0x02, 0x06, 0x01, 0x00, 0x04, 0x0b, 0x08, 0x00, 0x09, 0x00, 0x00, 0x00
        /*0020*/ 	.byte	0x00, 0x00, 0x00, 0x00


//--------------------- .nv.info._Z13conv3d_kernelPKfS0_Pfiiiiiiiii --------------------------
	.section	.nv.info._Z13conv3d_kernelPKfS0_Pfiiiiiiiii,"",@"SHT_CUDA_INFO"
	.sectionflags	@""
	.align	4


	//----- nvinfo : EIATTR_CUDA_API_VERSION
	.align		4
        /*0000*/ 	.byte	0x04, 0x37
        /*0002*/ 	.short	(.L_7 - .L_6)
.L_6:
        /*0004*/ 	.word	0x00000082


	//----- nvinfo : EIATTR_KPARAM_INFO
	.align		4
.L_7:
        /*0008*/ 	.byte	0x04, 0x17
        /*000a*/ 	.short	(.L_9 - .L_8)
.L_8:
        /*000c*/ 	.word	0x00000000
        /*0010*/ 	.short	0x000b
        /*0012*/ 	.short	0x0038
        /*0014*/ 	.byte	0x00, 0xf0, 0x11, 0x00


	//----- nvinfo : EIATTR_KPARAM_INFO
	.align		4
.L_9:
        /*0018*/ 	.byte	0x04, 0x17
        /*001a*/ 	.short	(.L_11 - .L_10)
.L_10:
        /*001c*/ 	.word	0x00000000
        /*0020*/ 	.short	0x000a
        /*0022*/ 	.short	0x0034
        /*0024*/ 	.byte	0x00, 0xf0, 0x11, 0x00


	//----- nvinfo : EIATTR_KPARAM_INFO
	.align		4
.L_11:
        /*0028*/ 	.byte	0x04, 0x17
        /*002a*/ 	.short	(.L_13 - .L_12)
.L_12:
        /*002c*/ 	.word	0x00000000
        /*0030*/ 	.short	0x0009
        /*0032*/ 	.short	0x0030
        /*0034*/ 	.byte	0x00, 0xf0, 0x11, 0x00


	//----- nvinfo : EIATTR_KPARAM_INFO
	.align		4
.L_13:
        /*0038*/ 	.byte	0x04, 0x17
        /*003a*/ 	.short	(.L_15 - .L_14)
.L_14:
        /*003c*/ 	.word	0x00000000
        /*0040*/ 	.short	0x0008
        /*0042*/ 	.short	0x002c
        /*0044*/ 	.byte	0x00, 0xf0, 0x11, 0x00


	//----- nvinfo : EIATTR_KPARAM_INFO
	.align		4
.L_15:
        /*0048*/ 	.byte	0x04, 0x17
        /*004a*/ 	.short	(.L_17 - .L_16)
.L_16:
        /*004c*/ 	.word	0x00000000
        /*0050*/ 	.short	0x0007
        /*0052*/ 	.short	0x0028
        /*0054*/ 	.byte	0x00, 0xf0, 0x11, 0x00


	//----- nvinfo : EIATTR_KPARAM_INFO
	.align		4
.L_17:
        /*0058*/ 	.byte	0x04, 0x17
        /*005a*/ 	.short	(.L_19 - .L_18)
.L_18:
        /*005c*/ 	.word	0x00000000
        /*0060*/ 	.short	0x0006
        /*0062*/ 	.short	0x0024
        /*0064*/ 	.byte	0x00, 0xf0, 0x11, 0x00


	//----- nvinfo : EIATTR_KPARAM_INFO
	.align		4
.L_19:
        /*0068*/ 	.byte	0x04, 0x17
        /*006a*/ 	.short	(.L_21 - .L_20)
.L_20:
        /*006c*/ 	.word	0x00000000
        /*0070*/ 	.short	0x0005
        /*0072*/ 	.short	0x0020
        /*0074*/ 	.byte	0x00, 0xf0, 0x11, 0x00


	//----- nvinfo : EIATTR_KPARAM_INFO
	.align		4
.L_21:
        /*0078*/ 	.byte	0x04, 0x17
        /*007a*/ 	.short	(.L_23 - .L_22)
.L_22:
        /*007c*/ 	.word	0x00000000
        /*0080*/ 	.short	0x0004
        /*0082*/ 	.short	0x001c
        /*0084*/ 	.byte	0x00, 0xf0, 0x11, 0x00


	//----- nvinfo : EIATTR_KPARAM_INFO
	.align		4
.L_23:
        /*0088*/ 	.byte	0x04, 0x17
        /*008a*/ 	.short	(.L_25 - .L_24)
.L_24:
        /*008c*/ 	.word	0x00000000
        /*0090*/ 	.short	0x0003
        /*0092*/ 	.short	0x0018
        /*0094*/ 	.byte	0x00, 0xf0, 0x11, 0x00


	//----- nvinfo : EIATTR_KPARAM_INFO
	.align		4
.L_25:
        /*0098*/ 	.byte	0x04, 0x17
        /*009a*/ 	.short	(.L_27 - .L_26)
.L_26:
        /*009c*/ 	.word	0x00000000
        /*00a0*/ 	.short	0x0002
        /*00a2*/ 	.short	0x0010
        /*00a4*/ 	.byte	0x00, 0xf5, 0x21, 0x00


	//----- nvinfo : EIATTR_KPARAM_INFO
	.align		4
.L_27:
        /*00a8*/ 	.byte	0x04, 0x17
        /*00aa*/ 	.short	(.L_29 - .L_28)
.L_28:
        /*00ac*/ 	.word	0x00000000
        /*00b0*/ 	.short	0x0001
        /*00b2*/ 	.short	0x0008
        /*00b4*/ 	.byte	0x00, 0xf5, 0x21, 0x00


	//----- nvinfo : EIATTR_KPARAM_INFO
	.align		4
.L_29:
        /*00b8*/ 	.byte	0x04, 0x17
        /*00ba*/ 	.short	(.L_31 - .L_30)
.L_30:
        /*00bc*/ 	.word	0x00000000
        /*00c0*/ 	.short	0x0000
        /*00c2*/ 	.short	0x0000
        /*00c4*/ 	.byte	0x00, 0xf5, 0x21, 0x00


	//----- nvinfo : EIATTR_SPARSE_MMA_MASK
	.align		4
.L_31:
        /*00c8*/ 	.byte	0x03, 0x50
        /*00ca*/ 	.short	0x0000


	//----- nvinfo : EIATTR_MAXREG_COUNT
	.align		4
        /*00cc*/ 	.byte	0x03, 0x1b
        /*00ce*/ 	.short	0x00ff


	//----- nvinfo : EIATTR_MERCURY_ISA_VERSION
	.align		4
        /*00d0*/ 	.byte	0x03, 0x5f
        /*00d2*/ 	.short	0x0101


	//----- nvinfo : EIATTR_VRC_CTA_INIT_COUNT
	.align		4
        /*00d4*/ 	.byte	0x02, 0x4a
	.zero		1
	.zero		1


	//----- nvinfo : EIATTR_EXIT_INSTR_OFFSETS
	.align		4
        /*00d8*/ 	.byte	0x04, 0x1c
        /*00da*/ 	.short	(.L_33 - .L_32)


	//   ....[0]....
.L_32:
        /*00dc*/ 	.word	0x00000120


	//   ....[1]....
        /*00e0*/ 	.word	0x00000d10


	//----- nvinfo : EIATTR_CBANK_PARAM_SIZE
	.align		4
.L_33:
        /*00e4*/ 	.byte	0x03, 0x19
        /*00e6*/ 	.short	0x003c


	//----- nvinfo : EIATTR_PARAM_CBANK
	.align		4
        /*00e8*/ 	.byte	0x04, 0x0a
        /*00ea*/ 	.short	(.L_35 - .L_34)
	.align		4
.L_34:
        /*00ec*/ 	.word	index@(.nv.constant0._Z13conv3d_kernelPKfS0_Pfiiiiiiiii)
        /*00f0*/ 	.short	0x0380
        /*00f2*/ 	.short	0x003c


	//----- nvinfo : EIATTR_SW_WAR
	.align		4
.L_35:
        /*00f4*/ 	.byte	0x04, 0x36
        /*00f6*/ 	.short	(.L_37 - .L_36)
.L_36:
        /*00f8*/ 	.word	0x00000008
.L_37:


//--------------------- .nv.callgraph             --------------------------
	.section	.nv.callgraph,"",@"SHT_CUDA_CALLGRAPH"
	.align	4
	.sectionentsize	8
	.align		4
        /*0000*/ 	.word	0x00000000
	.align		4
        /*0004*/ 	.word	0xffffffff
	.align		4
        /*0008*/ 	.word	0x00000000
	.align		4
        /*000c*/ 	.word	0xfffffffe
	.align		4
        /*0010*/ 	.word	0x00000000
	.align		4
        /*0014*/ 	.word	0xfffffffd
	.align		4
        /*0018*/ 	.word	0x00000000
	.align		4
        /*001c*/ 	.word	0xfffffffc


//--------------------- .text._Z13conv3d_kernelPKfS0_Pfiiiiiiiii --------------------------
	.section	.text._Z13conv3d_kernelPKfS0_Pfiiiiiiiii,"ax",@progbits
	.align	128
        .global         _Z13conv3d_kernelPKfS0_Pfiiiiiiiii
        .type           _Z13conv3d_kernelPKfS0_Pfiiiiiiiii,@function
        .size           _Z13conv3d_kernelPKfS0_Pfiiiiiiiii,(.L_x_9 - _Z13conv3d_kernelPKfS0_Pfiiiiiiiii)
        .other          _Z13conv3d_kernelPKfS0_Pfiiiiiiiii,@"STO_CUDA_ENTRY STV_DEFAULT"
_Z13conv3d_kernelPKfS0_Pfiiiiiiiii:
.text._Z13conv3d_kernelPKfS0_Pfiiiiiiiii:
[----:B------:R-:W-:Y:S01]  /*0000*/  LDC R1, c[0x0][0x37c] ;  /* 0x0000df00ff017b82 */ /* 0x000fe20000000800 */
[----:B------:R-:W0:Y:S07]  /*0010*/  S2R R3, SR_TID.Y ;  /* 0x0000000000037919 */ /* 0x000e2e0000002200 */
[----:B------:R-:W1:Y:S01]  /*0020*/  LDC R7, c[0x0][0x368] ;  /* 0x0000da00ff077b82 */ /* 0x000e620000000800 */
[----:B------:R-:W2:Y:S01]  /*0030*/  LDCU.64 UR8, c[0x0][0x3b0] ;  /* 0x00007600ff0877ac */ /* 0x000ea20008000a00 */
[----:B------:R-:W1:Y:S01]  /*0040*/  S2R R2, SR_TID.Z ;  /* 0x0000000000027919 */ /* 0x000e620000002300 */
[----:B------:R-:W3:Y:S01]  /*0050*/  LDCU UR7, c[0x0][0x3b8] ;  /* 0x00007700ff0777ac */ /* 0x000ee20008000800 */
[----:B------:R-:W4:Y:S04]  /*0060*/  S2R R5, SR_TID.X ;  /* 0x0000000000057919 */ /* 0x000f280000002100 */
[----:B------:R-:W0:Y:S08]  /*0070*/  S2UR UR5, SR_CTAID.Y ;  /* 0x00000000000579c3 */ /* 0x000e300000002600 */
[----:B------:R-:W0:Y:S08]  /*0080*/  LDC R0, c[0x0][0x364] ;  /* 0x0000d900ff007b82 */ /* 0x000e300000000800 */
[----:B------:R-:W1:Y:S08]  /*0090*/  S2UR UR4, SR_CTAID.Z ;  /* 0x00000000000479c3 */ /* 0x000e700000002700 */
[----:B------:R-:W4:Y:S08]  /*00a0*/  S2UR UR6, SR_CTAID.X ;  /* 0x00000000000679c3 */ /* 0x000f300000002500 */
[----:B------:R-:W4:Y:S01]  /*00b0*/  LDC R6, c[0x0][0x360] ;  /* 0x0000d800ff067b82 */ /* 0x000f220000000800 */
[----:B0-----:R-:W-:-:S05]  /*00c0*/  IMAD R0, R0, UR5, R3 ;  /* 0x0000000500007c24 */ /* 0x001fca000f8e0203 */
[----:B--2---:R-:W-:Y:S01]  /*00d0*/  ISETP.GE.AND P0, PT, R0, UR9, PT ;  /* 0x0000000900007c0c */ /* 0x004fe2000bf06270 */
[----:B-1----:R-:W-:-:S05]  /*00e0*/  IMAD R7, R7, UR4, R2 ;  /* 0x0000000407077c24 */ /* 0x002fca000f8e0202 */
[----:B------:R-:W-:Y:S01]  /*00f0*/  ISETP.GE.OR P0, PT, R7, UR8, P0 ;  /* 0x0000000807007c0c */ /* 0x000fe20008706670 */
[----:B----4-:R-:W-:-:S05]  /*0100*/  IMAD R6, R6, UR6, R5 ;  /* 0x0000000606067c24 */ /* 0x010fca000f8e0205 */
[----:B---3--:R-:W-:-:S13]  /*0110*/  ISETP.GE.OR P0, PT, R6, UR7, P0 ;  /* 0x0000000706007c0c */ /* 0x008fda0008706670 */
[----:B------:R-:W-:Y:S05]  /*0120*/  @P0 EXIT ;  /* 0x000000000000094d */ /* 0x000fea0003800000 */
[----:B------:R-:W0:Y:S01]  /*0130*/  LDC.64 R2, c[0x0][0x3a8] ;  /* 0x0000ea00ff027b82 */ /* 0x000e220000000a00 */
[----:B------:R-:W0:Y:S01]  /*0140*/  LDCU UR4, c[0x0][0x3a4] ;  /* 0x00007480ff0477ac */ /* 0x000e220008000800 */
[----:B------:R-:W-:Y:S01]  /*0150*/  HFMA2 R13, -RZ, RZ, 0, 0 ;  /* 0x00000000ff0d7431 */ /* 0x000fe200000001ff */
[----:B------:R-:W1:Y:S01]  /*0160*/  LDCU.64 UR16, c[0x0][0x358] ;  /* 0x00006b00ff1077ac */ /* 0x000e620008000a00 */
[----:B0-----:R-:W-:-:S04]  /*0170*/  VIMNMX3 R2, R2, UR4, R3, PT ;  /* 0x0000000402027c0f */ /* 0x001fc8000b800103 */
[----:B------:R-:W-:-:S13]  /*0180*/  ISETP.GE.AND P0, PT, R2, 0x1, PT ;  /* 0x000000010200780c */ /* 0x000fda0003f06270 */
[----:B-1----:R-:W-:Y:S05]  /*0190*/  @!P0 BRA `(.L_x_0) ;  /* 0x0000000800c08947 */ /* 0x002fea0003800000 */
[----:B------:R-:W0:Y:S01]  /*01a0*/  LDCU.128 UR12, c[0x0][0x380] ;  /* 0x00007000ff0c77ac */ /* 0x000e220008000c00 */
[C---:B------:R-:W-:Y:S02]  /*01b0*/  LOP3.LUT R9, R3.reuse, 0x7ffffff0, RZ, 0xc0, !PT ;  /* 0x7ffffff003097812 */ /* 0x040fe400078ec0ff */
[C---:B------:R-:W-:Y:S01]  /*01c0*/  LOP3.LUT R18, R3.reuse, 0xf, RZ, 0xc0, !PT ;  /* 0x0000000f03127812 */ /* 0x040fe200078ec0ff */
[----:B------:R-:W-:Y:S01]  /*01d0*/  UMOV UR4, URZ ;  /* 0x000000ff00047c82 */ /* 0x000fe20008000000 */
[C---:B------:R-:W-:Y:S02]  /*01e0*/  LOP3.LUT R19, R3.reuse, 0x7, RZ, 0xc0, !PT ;  /* 0x0000000703137812 */ /* 0x040fe400078ec0ff */
[----:B------:R-:W-:Y:S02]  /*01f0*/  LOP3.LUT R10, R3, 0x3, RZ, 0xc0, !PT ;  /* 0x00000003030a7812 */ /* 0x000fe400078ec0ff */
[----:B------:R-:W-:Y:S02]  /*0200*/  MOV R13, RZ ;  /* 0x000000ff000d7202 */ /* 0x000fe40000000f00 */
[----:B------:R-:W-:Y:S01]  /*0210*/  IADD3 R11, PT, PT, -R9, RZ, RZ ;  /* 0x000000ff090b7210 */ /* 0x000fe20007ffe1ff */
[----:B0-----:R-:W-:-:S02]  /*0220*/  UIADD3 UR9, UP0, UPT, UR12, 0x20, URZ ;  /* 0x000000200c097890 */ /* 0x001fc4000ff1e0ff */
[----:B------:R-:W-:Y:S02]  /*0230*/  UIADD3 UR7, UP1, UPT, UR14, 0x20, URZ ;  /* 0x000000200e077890 */ /* 0x000fe4000ff3e0ff */
[----:B------:R-:W-:Y:S02]  /*0240*/  UIADD3.X UR10, UPT, UPT, URZ, UR13, URZ, UP0, !UPT ;  /* 0x0000000dff0a7290 */ /* 0x000fe400087fe4ff */
[----:B------:R-:W-:-:S12]  /*0250*/  UIADD3.X UR8, UPT, UPT, URZ, UR15, URZ, UP1, !UPT ;  /* 0x0000000fff087290 */ /* 0x000fd80008ffe4ff */
.L_x_7:
[----:B------:R-:W0:Y:S01]  /*0260*/  LDCU UR5, c[0x0][0x39c] ;  /* 0x00007380ff0577ac */ /* 0x000e220008000800 */
[----:B------:R-:W-:Y:S01]  /*0270*/  IADD3 R3, PT, PT, R7, UR4, RZ ;  /* 0x0000000407037c10 */ /* 0x000fe2000fffe0ff */
[----:B------:R-:W1:Y:S01]  /*0280*/  LDCU UR6, c[0x0][0x3a4] ;  /* 0x00007480ff0677ac */ /* 0x000e620008000800 */
[----:B------:R-:W-:Y:S01]  /*0290*/  UMOV UR11, UR4 ;  /* 0x00000004000b7c82 */ /* 0x000fe20008000000 */
[----:B------:R-:W-:Y:S02]  /*02a0*/  UIADD3 UR4, UPT, UPT, UR4, 0x1, URZ ;  /* 0x0000000104047890 */ /* 0x000fe4000fffe0ff */
[----:B0-----:R-:W-:Y:S01]  /*02b0*/  IMAD R12, R3, UR5, R0 ;  /* 0x00000005030c7c24 */ /* 0x001fe2000f8e0200 */
[----:B------:R-:W-:Y:S01]  /*02c0*/  UMOV UR5, URZ ;  /* 0x000000ff00057c82 */ /* 0x000fe20008000000 */
[----:B-1----:R-:W-:-:S11]  /*02d0*/  UISETP.NE.AND UP1, UPT, UR4, UR6, UPT ;  /* 0x000000060400728c */ /* 0x002fd6000bf25270 */
.L_x_6:
[----:B------:R-:W0:Y:S01]  /*02e0*/  LDCU.64 UR14, c[0x0][0x3a8] ;  /* 0x00007500ff0e77ac */ /* 0x000e220008000a00 */
[----:B------:R-:W-:Y:S01]  /*02f0*/  IADD3 R3, PT, PT, R12, UR5, RZ ;  /* 0x000000050c037c10 */ /* 0x000fe2000fffe0ff */
[----:B------:R-:W-:Y:S01]  /*0300*/  HFMA2 R15, -RZ, RZ, 0, 0 ;  /* 0x00000000ff0f7431 */ /* 0x000fe200000001ff */
[----:B------:R-:W1:Y:S01]  /*0310*/  LDCU UR12, c[0x0][0x3a0] ;  /* 0x00007400ff0c77ac */ /* 0x000e620008000800 */
[----:B0-----:R-:W-:Y:S02]  /*0320*/  UISETP.GE.U32.AND UP0, UPT, UR15, 0x10, UPT ;  /* 0x000000100f00788c */ /* 0x001fe4000bf06070 */
[----:B------:R-:W-:Y:S02]  /*0330*/  UIMAD UR6, UR11, UR14, UR5 ;  /* 0x0000000e0b0672a4 */ /* 0x000fe4000f8e0205 */
[----:B------:R-:W-:Y:S01]  /*0340*/  UIADD3 UR5, UPT, UPT, UR5, 0x1, URZ ;  /* 0x0000000105057890 */ /* 0x000fe2000fffe0ff */
[----:B-1----:R-:W-:Y:S01]  /*0350*/  IMAD R8, R3, UR12, R6 ;  /* 0x0000000c03087c24 */ /* 0x002fe2000f8e0206 */
[----:B------:R-:W-:-:S02]  /*0360*/  UIMAD UR6, UR6, UR15, URZ ;  /* 0x0000000f060672a4 */ /* 0x000fc4000f8e02ff */
[----:B------:R-:W-:Y:S01]  /*0370*/  UISETP.NE.AND UP2, UPT, UR5, UR14, UPT ;  /* 0x0000000e0500728c */ /* 0x000fe2000bf45270 */
[----:B------:R-:W-:Y:S10]  /*0380*/  BRA.U !UP0, `(.L_x_1) ;  /* 0x0000000108fc7547 */ /* 0x000ff4000b800000 */
[----:B------:R-:W-:Y:S02]  /*0390*/  MOV R15, UR6 ;  /* 0x00000006000f7c02 */ /* 0x000fe40008000f00 */
[----:B------:R-:W-:Y:S02]  /*03a0*/  MOV R17, R8 ;  /* 0x0000000800117202 */ /* 0x000fe40000000f00 */
[----:B------:R-:W-:-:S07]  /*03b0*/  MOV R14, R11 ;  /* 0x0000000b000e7202 */ /* 0x000fce0000000f00 */
.L_x_2:
[----:B------:R-:W-:Y:S02]  /*03c0*/  MOV R4, UR9 ;  /* 0x0000000900047c02 */ /* 0x000fe40008000f00 */
[----:B------:R-:W-:Y:S02]  /*03d0*/  MOV R5, UR10 ;  /* 0x0000000a00057c02 */ /* 0x000fe40008000f00 */
[----:B------:R-:W-:Y:S02]  /*03e0*/  MOV R2, UR7 ;  /* 0x0000000700027c02 */ /* 0x000fe40008000f00 */
[----:B------:R-:W-:Y:S01]  /*03f0*/  MOV R3, UR8 ;  /* 0x0000000800037c02 */ /* 0x000fe20008000f00 */
[----:B------:R-:W-:-:S04]  /*0400*/  IMAD.WIDE R4, R17, 0x4, R4 ;  /* 0x0000000411047825 */ /* 0x000fc800078e0204 */
[----:B------:R-:W-:Y:S01]  /*0410*/  IMAD.WIDE R2, R15, 0x4, R2 ;  /* 0x000000040f027825 */ /* 0x000fe200078e0202 */
[----:B------:R-:W2:Y:S04]  /*0420*/  LDG.E R16, desc[UR16][R4.64+-0x20] ;  /* 0xffffe01004107981 */ /* 0x000ea8000c1e1900 */
[----:B------:R-:W2:Y:S04]  /*0430*/  LDG.E R22, desc[UR16][R2.64+-0x20] ;  /* 0xffffe01002167981 */ /* 0x000ea8000c1e1900 */
[----:B------:R-:W3:Y:S04]  /*0440*/  LDG.E R23, desc[UR16][R4.64+-0x1c] ;  /* 0xffffe41004177981 */ /* 0x000ee8000c1e1900 */
[----:B------:R-:W3:Y:S04]  /*0450*/  LDG.E R24, desc[UR16][R2.64+-0x1c] ;  /* 0xffffe41002187981 */ /* 0x000ee8000c1e1900 */
[----:B------:R-:W4:Y:S04]  /*0460*/  LDG.E R21, desc[UR16][R4.64+-0x18] ;  /* 0xffffe81004157981 */ /* 0x000f28000c1e1900 */
[----:B------:R-:W4:Y:S04]  /*0470*/  LDG.E R20, desc[UR16][R2.64+-0x18] ;  /* 0xffffe81002147981 */ /* 0x000f28000c1e1900 */
[----:B------:R-:W5:Y:S04]  /*0480*/  LDG.E R25, desc[UR16][R4.64+-0xc] ;  /* 0xfffff41004197981 */ /* 0x000f68000c1e1900 */
[----:B------:R-:W5:Y:S01]  /*0490*/  LDG.E R28, desc[UR16][R2.64+0x1c] ;  /* 0x00001c10021c7981 */ /* 0x000f62000c1e1900 */
[----:B--2---:R-:W-:-:S03]  /*04a0*/  FFMA R22, R16, R22, R13 ;  /* 0x0000001610167223 */ /* 0x004fc6000000000d */
[----:B------:R-:W2:Y:S04]  /*04b0*/  LDG.E R13, desc[UR16][R4.64+-0x14] ;  /* 0xffffec10040d7981 */ /* 0x000ea8000c1e1900 */
[----:B------:R-:W2:Y:S01]  /*04c0*/  LDG.E R16, desc[UR16][R2.64+-0x14] ;  /* 0xffffec1002107981 */ /* 0x000ea2000c1e1900 */
[----:B---3--:R-:W-:-:S03]  /*04d0*/  FFMA R24, R23, R24, R22 ;  /* 0x0000001817187223 */ /* 0x008fc60000000016 */
[----:B------:R-:W3:Y:S04]  /*04e0*/  LDG.E R22, desc[UR16][R4.64+-0x10] ;  /* 0xfffff01004167981 */ /* 0x000ee8000c1e1900 */
[----:B------:R-:W3:Y:S01]  /*04f0*/  LDG.E R23, desc[UR16][R2.64+-0x10] ;  /* 0xfffff01002177981 */ /* 0x000ee2000c1e1900 */
[----:B----4-:R-:W-:-:S03]  /*0500*/  FFMA R26, R21, R20, R24 ;  /* 0x00000014151a7223 */ /* 0x010fc60000000018 */
[----:B------:R-:W5:Y:S04]  /*0510*/  LDG.E R24, desc[UR16][R2.64+-0xc] ;  /* 0xfffff41002187981 */ /* 0x000f68000c1e1900 */
[----:B------:R-:W4:Y:S04]  /*0520*/  LDG.E R20, desc[UR16][R4.64+-0x8] ;  /* 0xfffff81004147981 */ /* 0x000f28000c1e1900 */
[----:B------:R-:W4:Y:S01]  /*0530*/  LDG.E R21, desc[UR16][R2.64+-0x8] ;  /* 0xfffff81002157981 */ /* 0x000f22000c1e1900 */
[----:B--2---:R-:W-:-:S03]  /*0540*/  FFMA R13, R13, R16, R26 ;  /* 0x000000100d0d7223 */ /* 0x004fc6000000001a */
[----:B------:R-:W2:Y:S01]  /*0550*/  LDG.E R16, desc[UR16][R2.64+-0x4] ;  /* 0xfffffc1002107981 */ /* 0x000ea2000c1e1900 */
[----:B---3--:R-:W-:-:S03]  /*0560*/  FFMA R22, R22, R23, R13 ;  /* 0x0000001716167223 */ /* 0x008fc6000000000d */
[----:B------:R-:W2:Y:S01]  /*0570*/  LDG.E R13, desc[UR16][R4.64+-0x4] ;  /* 0xfffffc10040d7981 */ /* 0x000ea2000c1e1900 */
[----:B-----5:R-:W-:-:S03]  /*0580*/  FFMA R25, R25, R24, R22 ;  /* 0x0000001819197223 */ /* 0x020fc60000000016 */
[----:B------:R-:W3:Y:S04]  /*0590*/  LDG.E R22, desc[UR16][R4.64] ;  /* 0x0000001004167981 */ /* 0x000ee8000c1e1900 */
[----:B------:R-:W3:Y:S01]  /*05a0*/  LDG.E R23, desc[UR16][R2.64] ;  /* 0x0000001002177981 */ /* 0x000ee2000c1e1900 */
[----:B----4-:R-:W-:-:S03]  /*05b0*/  FFMA R26, R20, R21, R25 ;  /* 0x00000015141a7223 */ /* 0x010fc60000000019 */
        /* <DEDUP_REMOVED lines=8> */
[----:B------:R-:W2:Y:S04]  /*0640*/  LDG.E R13, desc[UR16][R2.64+0xc] ;  /* 0x00000c10020d7981 */ /* 0x000ea8000c1e1900 */
[----:B------:R-:W3:Y:S01]  /*0650*/  LDG.E R23, desc[UR16][R4.64+0x10] ;  /* 0x0000101004177981 */ /* 0x000ee2000c1e1900 */
[----:B----4-:R-:W-:-:S03]  /*0660*/  FFMA R25, R25, R24, R22 ;  /* 0x0000001819197223 */ /* 0x010fc60000000016 */
[----:B------:R-:W3:Y:S04]  /*0670*/  LDG.E R22, desc[UR16][R2.64+0x10] ;  /* 0x0000101002167981 */ /* 0x000ee8000c1e1900 */
[----:B------:R-:W4:Y:S01]  /*0680*/  LDG.E R24, desc[UR16][R4.64+0x1c] ;  /* 0x00001c1004187981 */ /* 0x000f22000c1e1900 */
[----:B-----5:R-:W-:-:S03]  /*0690*/  FFMA R27, R20, R21, R25 ;  /* 0x00000015141b7223 */ /* 0x020fc60000000019 */
[----:B------:R-:W5:Y:S04]  /*06a0*/  LDG.E R25, desc[UR16][R4.64+0x14] ;  /* 0x0000141004197981 */ /* 0x000f68000c1e1900 */
[----:B------:R-:W4:Y:S04]  /*06b0*/  LDG.E R20, desc[UR16][R4.64+0x18] ;  /* 0x0000181004147981 */ /* 0x000f28000c1e1900 */
[----:B------:R-:W4:Y:S01]  /*06c0*/  LDG.E R21, desc[UR16][R2.64+0x18] ;  /* 0x0000181002157981 */ /* 0x000f22000c1e1900 */
[----:B------:R-:W-:-:S04]  /*06d0*/  IADD3 R14, PT, PT, R14, 0x10, RZ ;  /* 0x000000100e0e7810 */ /* 0x000fc80007ffe0ff */
[----:B------:R-:W-:Y:S02]  /*06e0*/  ISETP.NE.AND P0, PT, R14, RZ, PT ;  /* 0x000000ff0e00720c */ /* 0x000fe40003f05270 */
[----:B------:R-:W-:Y:S02]  /*06f0*/  IADD3 R17, PT, PT, R17, 0x10, RZ ;  /* 0x0000001011117810 */ /* 0x000fe40007ffe0ff */
[----:B------:R-:W-:Y:S01]  /*0700*/  IADD3 R15, PT, PT, R15, 0x10, RZ ;  /* 0x000000100f0f7810 */ /* 0x000fe20007ffe0ff */
[----:B--2---:R-:W-:-:S04]  /*0710*/  FFMA R16, R16, R13, R27 ;  /* 0x0000000d10107223 */ /* 0x004fc8000000001b */
[----:B---3--:R-:W-:-:S04]  /*0720*/  FFMA R16, R23, R22, R16 ;  /* 0x0000001617107223 */ /* 0x008fc80000000010 */
[----:B-----5:R-:W-:-:S04]  /*0730*/  FFMA R25, R25, R26, R16 ;  /* 0x0000001a19197223 */ /* 0x020fc80000000010 */
[----:B----4-:R-:W-:-:S04]  /*0740*/  FFMA R21, R20, R21, R25 ;  /* 0x0000001514157223 */ /* 0x010fc80000000019 */
[----:B------:R-:W-:Y:S01]  /*0750*/  FFMA R13, R24, R28, R21 ;  /* 0x0000001c180d7223 */ /* 0x000fe20000000015 */
[----:B------:R-:W-:Y:S06]  /*0760*/  @P0 BRA `(.L_x_2) ;  /* 0xfffffffc00140947 */ /* 0x000fec000383ffff */
[----:B------:R-:W-:-:S07]  /*0770*/  MOV R15, R9 ;  /* 0x00000009000f7202 */ /* 0x000fce0000000f00 */
.L_x_1:
[----:B------:R-:W-:-:S13]  /*0780*/  ISETP.NE.AND P0, PT, R18, RZ, PT ;  /* 0x000000ff1200720c */ /* 0x000fda0003f05270 */
[----:B------:R-:W-:Y:S05]  /*0790*/  @!P0 BRA `(.L_x_3) ;  /* 0x0000000400388947 */ /* 0x000fea0003800000 */
[----:B------:R-:W-:Y:S02]  /*07a0*/  IADD3 R2, PT, PT, R18, -0x1, RZ ;  /* 0xffffffff12027810 */ /* 0x000fe40007ffe0ff */
[----:B------:R-:W-:Y:S02]  /*07b0*/  ISETP.NE.AND P1, PT, R19, RZ, PT ;  /* 0x000000ff1300720c */ /* 0x000fe40003f25270 */
[----:B------:R-:W-:-:S13]  /*07c0*/  ISETP.GE.U32.AND P0, PT, R2, 0x7, PT ;  /* 0x000000070200780c */ /* 0x000fda0003f06070 */
[----:B------:R-:W-:Y:S05]  /*07d0*/  @!P0 BRA `(.L_x_4) ;  /* 0x00000000007c8947 */ /* 0x000fea0003800000 */
[----:B------:R-:W0:Y:S01]  /*07e0*/  LDC.64 R2, c[0x0][0x380] ;  /* 0x0000e000ff027b82 */ /* 0x000e220000000a00 */
[----:B------:R-:W-:Y:S02]  /*07f0*/  IADD3 R17, PT, PT, R8, R15, RZ ;  /* 0x0000000f08117210 */ /* 0x000fe40007ffe0ff */
[----:B------:R-:W-:-:S05]  /*0800*/  IADD3 R21, PT, PT, R15, UR6, RZ ;  /* 0x000000060f157c10 */ /* 0x000fca000fffe0ff */
[----:B------:R-:W1:Y:S01]  /*0810*/  LDC.64 R4, c[0x0][0x388] ;  /* 0x0000e200ff047b82 */ /* 0x000e620000000a00 */
[----:B0-----:R-:W-:-:S05]  /*0820*/  IMAD.WIDE R2, R17, 0x4, R2 ;  /* 0x0000000411027825 */ /* 0x001fca00078e0202 */
[----:B------:R-:W2:Y:S01]  /*0830*/  LDG.E R20, desc[UR16][R2.64] ;  /* 0x0000001002147981 */ /* 0x000ea2000c1e1900 */
[----:B-1----:R-:W-:-:S03]  /*0840*/  IMAD.WIDE R4, R21, 0x4, R4 ;  /* 0x0000000415047825 */ /* 0x002fc600078e0204 */
[----:B------:R-:W3:Y:S04]  /*0850*/  LDG.E R23, desc[UR16][R2.64+0x4] ;  /* 0x0000041002177981 */ /* 0x000ee8000c1e1900 */
[----:B------:R-:W2:Y:S04]  /*0860*/  LDG.E R22, desc[UR16][R4.64] ;  /* 0x0000001004167981 */ /* 0x000ea8000c1e1900 */
[----:B------:R-:W3:Y:S04]  /*0870*/  LDG.E R24, desc[UR16][R4.64+0x4] ;  /* 0x0000041004187981 */ /* 0x000ee8000c1e1900 */
[----:B------:R-:W4:Y:S04]  /*0880*/  LDG.E R21, desc[UR16][R2.64+0x8] ;  /* 0x0000081002157981 */ /* 0x000f28000c1e1900 */
[----:B------:R-:W4:Y:S04]  /*0890*/  LDG.E R14, desc[UR16][R4.64+0x8] ;  /* 0x00000810040e7981 */ /* 0x000f28000c1e1900 */
[----:B------:R-:W5:Y:S04]  /*08a0*/  LDG.E R16, desc[UR16][R2.64+0xc] ;  /* 0x00000c1002107981 */ /* 0x000f68000c1e1900 */
[----:B------:R-:W5:Y:S04]  /*08b0*/  LDG.E R17, desc[UR16][R4.64+0xc] ;  /* 0x00000c1004117981 */ /* 0x000f68000c1e1900 */
[----:B------:R-:W5:Y:S04]  /*08c0*/  LDG.E R27, desc[UR16][R4.64+0x18] ;  /* 0x00001810041b7981 */ /* 0x000f68000c1e1900 */
[----:B------:R-:W5:Y:S04]  /*08d0*/  LDG.E R25, desc[UR16][R2.64+0x1c] ;  /* 0x00001c1002197981 */ /* 0x000f68000c1e1900 */
[----:B------:R-:W5:Y:S01]  /*08e0*/  LDG.E R28, desc[UR16][R4.64+0x1c] ;  /* 0x00001c10041c7981 */ /* 0x000f62000c1e1900 */
[----:B--2---:R-:W-:-:S03]  /*08f0*/  FFMA R22, R20, R22, R13 ;  /* 0x0000001614167223 */ /* 0x004fc6000000000d */
[----:B------:R-:W2:Y:S04]  /*0900*/  LDG.E R13, desc[UR16][R2.64+0x10] ;  /* 0x00001010020d7981 */ /* 0x000ea8000c1e1900 */
[----:B------:R-:W2:Y:S01]  /*0910*/  LDG.E R20, desc[UR16][R4.64+0x10] ;  /* 0x0000101004147981 */ /* 0x000ea2000c1e1900 */
[----:B---3--:R-:W-:-:S03]  /*0920*/  FFMA R26, R23, R24, R22 ;  /* 0x00000018171a7223 */ /* 0x008fc60000000016 */
[----:B------:R-:W3:Y:S04]  /*0930*/  LDG.E R23, desc[UR16][R2.64+0x14] ;  /* 0x0000141002177981 */ /* 0x000ee8000c1e1900 */
[----:B------:R-:W3:Y:S04]  /*0940*/  LDG.E R24, desc[UR16][R4.64+0x14] ;  /* 0x0000141004187981 */ /* 0x000ee8000c1e1900 */
[----:B------:R-:W3:Y:S01]  /*0950*/  LDG.E R22, desc[UR16][R2.64+0x18] ;  /* 0x0000181002167981 */ /* 0x000ee2000c1e1900 */
[----:B----4-:R-:W-:-:S04]  /*0960*/  FFMA R21, R21, R14, R26 ;  /* 0x0000000e15157223 */ /* 0x010fc8000000001a */
[----:B-----5:R-:W-:Y:S01]  /*0970*/  FFMA R16, R16, R17, R21 ;  /* 0x0000001110107223 */ /* 0x020fe20000000015 */
[----:B------:R-:W-:-:S03]  /*0980*/  IADD3 R15, PT, PT, R15, 0x8, RZ ;  /* 0x000000080f0f7810 */ /* 0x000fc60007ffe0ff */
[----:B--2---:R-:W-:-:S04]  /*0990*/  FFMA R16, R13, R20, R16 ;  /* 0x000000140d107223 */ /* 0x004fc80000000010 */
[----:B---3--:R-:W-:-:S04]  /*09a0*/  FFMA R23, R23, R24, R16 ;  /* 0x0000001817177223 */ /* 0x008fc80000000010 */
[----:B------:R-:W-:-:S04]  /*09b0*/  FFMA R22, R22, R27, R23 ;  /* 0x0000001b16167223 */ /* 0x000fc80000000017 */
[----:B------:R-:W-:-:S07]  /*09c0*/  FFMA R13, R25, R28, R22 ;  /* 0x0000001c190d7223 */ /* 0x000fce0000000016 */
.L_x_4:
        /* <DEDUP_REMOVED lines=18> */
[----:B------:R-:W5:Y:S01]  /*0af0*/  LDG.E R24, desc[UR16][R2.64+0xc] ;  /* 0x00000c1002187981 */ /* 0x000f62000c1e1900 */
[----:B------:R-:W-:Y:S01]  /*0b00*/  IADD3 R15, PT, PT, R15, 0x4, RZ ;  /* 0x000000040f0f7810 */ /* 0x000fe20007ffe0ff */
[----:B--2---:R-:W-:-:S04]  /*0b10*/  FFMA R14, R14, R16, R13 ;  /* 0x000000100e0e7223 */ /* 0x004fc8000000000d */
[----:B---3--:R-:W-:-:S04]  /*0b20*/  FFMA R14, R17, R20, R14 ;  /* 0x00000014110e7223 */ /* 0x008fc8000000000e */
[----:B----4-:R-:W-:-:S04]  /*0b30*/  FFMA R14, R21, R22, R14 ;  /* 0x00000016150e7223 */ /* 0x010fc8000000000e */
[----:B-----5:R-:W-:-:S07]  /*0b40*/  FFMA R13, R23, R24, R14 ;  /* 0x00000018170d7223 */ /* 0x020fce000000000e */
.L_x_5:
[----:B------:R-:W-:Y:S05]  /*0b50*/  @!P1 BRA `(.L_x_3) ;  /* 0x0000000000489947 */ /* 0x000fea0003800000 */
[----:B------:R-:W0:Y:S01]  /*0b60*/  LDC.64 R4, c[0x0][0x380] ;  /* 0x0000e000ff047b82 */ /* 0x000e220000000a00 */
[----:B------:R-:W-:Y:S02]  /*0b70*/  IADD3 R17, PT, PT, R8, R15, RZ ;  /* 0x0000000f08117210 */ /* 0x000fe40007ffe0ff */
[----:B------:R-:W-:-:S05]  /*0b80*/  IADD3 R15, PT, PT, R15, UR6, RZ ;  /* 0x000000060f0f7c10 */ /* 0x000fca000fffe0ff */
[----:B------:R-:W1:Y:S01]  /*0b90*/  LDC.64 R2, c[0x0][0x388] ;  /* 0x0000e200ff027b82 */ /* 0x000e620000000a00 */
[----:B0-----:R-:W-:-:S05]  /*0ba0*/  IMAD.WIDE R4, R17, 0x4, R4 ;  /* 0x0000000411047825 */ /* 0x001fca00078e0204 */
[----:B------:R-:W2:Y:S01]  /*0bb0*/  LDG.E R8, desc[UR16][R4.64] ;  /* 0x0000001004087981 */ /* 0x000ea2000c1e1900 */
[----:B-1----:R-:W-:-:S05]  /*0bc0*/  IMAD.WIDE R2, R15, 0x4, R2 ;  /* 0x000000040f027825 */ /* 0x002fca00078e0202 */
[----:B------:R-:W2:Y:S01]  /*0bd0*/  LDG.E R14, desc[UR16][R2.64] ;  /* 0x00000010020e7981 */ /* 0x000ea2000c1e1900 */
[----:B------:R-:W-:Y:S01]  /*0be0*/  ISETP.NE.AND P0, PT, R10, 0x1, PT ;  /* 0x000000010a00780c */ /* 0x000fe20003f05270 */
[----:B--2---:R-:W-:-:S12]  /*0bf0*/  FFMA R13, R8, R14, R13 ;  /* 0x0000000e080d7223 */ /* 0x004fd8000000000d */
[----:B------:R-:W-:Y:S05]  /*0c00*/  @!P0 BRA `(.L_x_3) ;  /* 0x00000000001c8947 */ /* 0x000fea0003800000 */
[----:B------:R-:W-:Y:S01]  /*0c10*/  ISETP.NE.AND P0, PT, R10, 0x2, PT ;  /* 0x000000020a00780c */ /* 0x000fe20003f05270 */
[----:B------:R-:W2:Y:S04]  /*0c20*/  LDG.E R8, desc[UR16][R4.64+0x4] ;  /* 0x0000041004087981 */ /* 0x000ea8000c1e1900 */
[----:B------:R-:W2:Y:S08]  /*0c30*/  LDG.E R14, desc[UR16][R2.64+0x4] ;  /* 0x00000410020e7981 */ /* 0x000eb0000c1e1900 */
[----:B------:R-:W3:Y:S04]  /*0c40*/  @P0 LDG.E R16, desc[UR16][R4.64+0x8] ;  /* 0x0000081004100981 */ /* 0x000ee8000c1e1900 */
[----:B------:R-:W3:Y:S01]  /*0c50*/  @P0 LDG.E R15, desc[UR16][R2.64+0x8] ;  /* 0x00000810020f0981 */ /* 0x000ee2000c1e1900 */
[----:B--2---:R-:W-:-:S04]  /*0c60*/  FFMA R13, R8, R14, R13 ;  /* 0x0000000e080d7223 */ /* 0x004fc8000000000d */
[----:B---3--:R-:W-:-:S07]  /*0c70*/  @P0 FFMA R13, R16, R15, R13 ;  /* 0x0000000f100d0223 */ /* 0x008fce000000000d */
.L_x_3:
[----:B------:R-:W-:Y:S05]  /*0c80*/  BRA.U UP2, `(.L_x_6) ;  /* 0xfffffff502947547 */ /* 0x000fea000b83ffff */
[----:B------:R-:W-:Y:S05]  /*0c90*/  BRA.U UP1, `(.L_x_7) ;  /* 0xfffffff501707547 */ /* 0x000fea000b83ffff */
.L_x_0:
[----:B------:R-:W0:Y:S01]  /*0ca0*/  LDCU UR4, c[0x0][0x3b4] ;  /* 0x00007680ff0477ac */ /* 0x000e220008000800 */
[----:B------:R-:W1:Y:S01]  /*0cb0*/  LDC.64 R2, c[0x0][0x390] ;  /* 0x0000e400ff027b82 */ /* 0x000e620000000a00 */
[----:B------:R-:W2:Y:S01]  /*0cc0*/  LDCU UR5, c[0x0][0x3b8] ;  /* 0x00007700ff0577ac */ /* 0x000ea20008000800 */
[----:B0-----:R-:W-:-:S04]  /*0cd0*/  IMAD R7, R7, UR4, R0 ;  /* 0x0000000407077c24 */ /* 0x001fc8000f8e0200 */
[----:B--2---:R-:W-:-:S04]  /*0ce0*/  IMAD R7, R7, UR5, R6 ;  /* 0x0000000507077c24 */ /* 0x004fc8000f8e0206 */
[----:B-1----:R-:W-:-:S05]  /*0cf0*/  IMAD.WIDE R2, R7, 0x4, R2 ;  /* 0x0000000407027825 */ /* 0x002fca00078e0202 */
[----:B------:R-:W-:Y:S01]  /*0d00*/  STG.E desc[UR16][R2.64], R13 ;  /* 0x0000000d02007986 */ /* 0x000fe2000c101910 */
[----:B------:R-:W-:Y:S05]  /*0d10*/  EXIT ;  /* 0x000000000000794d */ /* 0x000fea0003800000 */
.L_x_8:
[----:B------:R-:W-:-:S00]  /*0d20*/  BRA `(.L_x_8) ;  /* 0xfffffffc00fc7947 */ /* 0x000fc0000383ffff */
[----:B------:R-:W-:-:S00]  /*0d30*/  NOP ;  /* 0x0000000000007918 */ /* 0x000fc00000000000 */
        /* <DEDUP_REMOVED lines=12> */
.L_x_9:


//--------------------- .nv.shared.reserved.0     --------------------------
	.section	.nv.shared.reserved.0,"aw",@nobits
	.weak		__nv_reservedSMEM_offset_0_alias
	.size		__nv_reservedSMEM_offset_0_alias, 0, 64
	.other		__nv_reservedSMEM_offset_0_alias,@"STO_CUDA_RESERVED_SHARED STV_DEFAULT"
__nv_reservedSMEM_offset_0_alias:
	.zero		0
	.zero		64


//--------------------- .nv.constant0._Z13conv3d_kernelPKfS0_Pfiiiiiiiii --------------------------
	.section	.nv.constant0._Z13conv3d_kernelPKfS0_Pfiiiiiiiii,"a",@progbits
	.sectionflags	@""
	.align	4
.nv.constant0._Z13conv3d_kernelPKfS0_Pfiiiiiiiii:
	.zero		956


//--------------------- SYMBOLS --------------------------

	.type		.nv.reservedSmem.offset0,@object
	.size		.nv.reservedSmem.offset0,0x4
